//
// Generated by NVIDIA NVVM Compiler
//
// Compiler Build ID: CL-36424714
// Cuda compilation tools, release 13.0, V13.0.88
// Based on NVVM 20.0.0
//

.version 9.0
.target sm_100
.address_size 64

	// .globl	_Z14decrypt_kernelPiii

.visible .entry _Z14decrypt_kernelPiii(
	.param .u64 .ptr .align 1 _Z14decrypt_kernelPiii_param_0,
	.param .u32 _Z14decrypt_kernelPiii_param_1,
	.param .u32 _Z14decrypt_kernelPiii_param_2
)
{
	.reg .pred 	%p<9>;
	.reg .b32 	%r<77>;
	.reg .b64 	%rd<17>;

	ld.param.u64 	%rd2, [_Z14decrypt_kernelPiii_param_0];
	ld.param.u32 	%r33, [_Z14decrypt_kernelPiii_param_1];
	ld.param.u32 	%r34, [_Z14decrypt_kernelPiii_param_2];
	cvta.to.global.u64 	%rd1, %rd2;
	setp.eq.s32 	%p1, %r34, 1;
	@%p1 bra 	$L__BB0_10;
	setp.eq.s32 	%p2, %r34, 2;
	@%p2 bra 	$L__BB0_11;
	setp.ne.s32 	%p3, %r34, 3;
	@%p3 bra 	$L__BB0_12;
	mov.u32 	%r1, %ntid.x;
	div.u32 	%r35, %r33, %r1;
	mov.u32 	%r2, %nctaid.x;
	div.u32 	%r3, %r35, %r2;
	add.s32 	%r4, %r3, 1;
	setp.eq.s32 	%p4, %r4, 0;
	@%p4 bra 	$L__BB0_12;
	mov.u32 	%r5, %ctaid.x;
	mov.u32 	%r6, %tid.x;
	and.b32  	%r7, %r4, 3;
	setp.lt.u32 	%p5, %r3, 3;
	mov.b32 	%r74, 0;
	@%p5 bra 	$L__BB0_7;
	and.b32  	%r74, %r4, -4;
	neg.s32 	%r73, %r74;
	add.s32 	%r37, %r2, %r5;
	mad.lo.s32 	%r72, %r1, %r37, %r6;
	mul.lo.s32 	%r38, %r1, %r2;
	shl.b32 	%r11, %r38, 2;
	shl.b32 	%r39, %r2, 1;
	add.s32 	%r40, %r5, %r39;
	mad.lo.s32 	%r71, %r1, %r40, %r6;
	mad.lo.s32 	%r41, %r2, 3, %r5;
	mad.lo.s32 	%r70, %r1, %r41, %r6;
	mad.lo.s32 	%r69, %r1, %r5, %r6;
$L__BB0_6:
	mul.wide.u32 	%rd3, %r69, 4;
	add.s64 	%rd4, %rd1, %rd3;
	ld.global.u32 	%r42, [%rd4];
	mad.lo.s32 	%r43, %r42, 239, 203;
	and.b32  	%r44, %r43, 255;
	st.global.u32 	[%rd4], %r44;
	mul.wide.u32 	%rd5, %r72, 4;
	add.s64 	%rd6, %rd1, %rd5;
	ld.global.u32 	%r45, [%rd6];
	mad.lo.s32 	%r46, %r45, 239, 203;
	and.b32  	%r47, %r46, 255;
	st.global.u32 	[%rd6], %r47;
	mul.wide.u32 	%rd7, %r71, 4;
	add.s64 	%rd8, %rd1, %rd7;
	ld.global.u32 	%r48, [%rd8];
	mad.lo.s32 	%r49, %r48, 239, 203;
	and.b32  	%r50, %r49, 255;
	st.global.u32 	[%rd8], %r50;
	mul.wide.u32 	%rd9, %r70, 4;
	add.s64 	%rd10, %rd1, %rd9;
	ld.global.u32 	%r51, [%rd10];
	mad.lo.s32 	%r52, %r51, 239, 203;
	and.b32  	%r53, %r52, 255;
	st.global.u32 	[%rd10], %r53;
	add.s32 	%r73, %r73, 4;
	add.s32 	%r72, %r72, %r11;
	add.s32 	%r71, %r71, %r11;
	add.s32 	%r70, %r70, %r11;
	add.s32 	%r69, %r69, %r11;
	setp.ne.s32 	%p6, %r73, 0;
	@%p6 bra 	$L__BB0_6;
$L__BB0_7:
	setp.eq.s32 	%p7, %r7, 0;
	@%p7 bra 	$L__BB0_12;
	mad.lo.s32 	%r54, %r2, %r74, %r5;
	mad.lo.s32 	%r76, %r1, %r54, %r6;
	mul.lo.s32 	%r27, %r1, %r2;
	neg.s32 	%r75, %r7;
$L__BB0_9:
	.pragma "nounroll";
	mul.wide.u32 	%rd11, %r76, 4;
	add.s64 	%rd12, %rd1, %rd11;
	ld.global.u32 	%r55, [%rd12];
	mad.lo.s32 	%r56, %r55, 239, 203;
	and.b32  	%r57, %r56, 255;
	st.global.u32 	[%rd12], %r57;
	add.s32 	%r76, %r76, %r27;
	add.s32 	%r75, %r75, 1;
	setp.ne.s32 	%p8, %r75, 0;
	@%p8 bra 	$L__BB0_9;
	bra.uni 	$L__BB0_12;
$L__BB0_10:
	mov.u32 	%r65, %tid.x;
	mul.wide.u32 	%rd15, %r65, 4;
	add.s64 	%rd16, %rd1, %rd15;
	ld.global.u32 	%r66, [%rd16];
	mad.lo.s32 	%r67, %r66, 239, 203;
	and.b32  	%r68, %r67, 255;
	st.global.u32 	[%rd16], %r68;
	bra.uni 	$L__BB0_12;
$L__BB0_11:
	mov.u32 	%r58, %ctaid.x;
	mov.u32 	%r59, %ntid.x;
	mov.u32 	%r60, %tid.x;
	mad.lo.s32 	%r61, %r58, %r59, %r60;
	mul.wide.u32 	%rd13, %r61, 4;
	add.s64 	%rd14, %rd1, %rd13;
	ld.global.u32 	%r62, [%rd14];
	mad.lo.s32 	%r63, %r62, 239, 203;
	and.b32  	%r64, %r63, 255;
	st.global.u32 	[%rd14], %r64;
$L__BB0_12:
	ret;

}


// ===== COMPILED SASS (sm_100) =====

	.target	sm_100

	.elftype	@"ET_EXEC"


//--------------------- .note.nv.tkinfo           --------------------------
	.section	.note.nv.tkinfo,"",@"SHT_NOTE"
	.sectionflags	@"SHF_NOTE_NV_TKINFO"
	.tkinfo
        /*0018*/ 	.word	0x00000002
        /*0030*/ 	.string	""
        /*0030*/ 	.string	"ptxas"
        /*0030*/ 	.string	"Cuda compilation tools, release 13.0, V13.0.88"
        /*0030*/ 	.string	"Build cuda_13.0.r13.0/compiler.36424714_0"
        /*0030*/ 	.string	"-arch sm_100 -m 64 "



//--------------------- .note.nv.cuinfo           --------------------------
	.section	.note.nv.cuinfo,"",@"SHT_NOTE"
	.sectionflags	@"SHF_NOTE_NV_CUINFO"
        /*0018*/ 	.short	0x0002
        /*001a*/ 	.short	0x0064
        /*001c*/ 	.short	0x0082
	.zero		2


//--------------------- .nv.info                  --------------------------
	.section	.nv.info,"",@"SHT_CUDA_INFO"
	.align	4


	//----- nvinfo : EIATTR_REGCOUNT
	.align		4
        /*0000*/ 	.byte	0x04, 0x2f
        /*0002*/ 	.short	(.L_1 - .L_0)
	.align		4
.L_0:
        /*0004*/ 	.word	index@(_Z14decrypt_kernelPiii)
        /*0008*/ 	.word	0x00000020


	//----- nvinfo : EIATTR_FRAME_SIZE
	.align		4
.L_1:
        /*000c*/ 	.byte	0x04, 0x11
        /*000e*/ 	.short	(.L_3 - .L_2)
	.align		4
.L_2:
        /*0010*/ 	.word	index@(_Z14decrypt_kernelPiii)
        /*0014*/ 	.word	0x00000000


	//----- nvinfo : EIATTR_MIN_STACK_SIZE
	.align		4
.L_3:
        /*0018*/ 	.byte	0x04, 0x12
        /*001a*/ 	.short	(.L_5 - .L_4)
	.align		4
.L_4:
        /*001c*/ 	.word	index@(_Z14decrypt_kernelPiii)
        /*0020*/ 	.word	0x00000000
.L_5:


//--------------------- .nv.compat                --------------------------
	.section	.nv.compat,"",@"SHT_CUDA_COMPAT_INFO"
	.align	4
        /*0000*/ 	.byte	0x02, 0x09, 0x00, 0x00, 0x02, 0x02, 0x01, 0x00, 0x02, 0x05, 0x05, 0x00, 0x03, 0x07, 0x01, 0x01
        /*0010*/ 	.byte	0x02, 0x03, 0x00, 0x00, 0x02, 0x06, 0x01, 0x00, 0x04, 0x0b, 0x08, 0x00, 0x09, 0x00, 0x00, 0x00
        /*0020*/ 	.byte	0x00, 0x00, 0x00, 0x00


//--------------------- .nv.info._Z14decrypt_kernelPiii --------------------------
	.section	.nv.info._Z14decrypt_kernelPiii,"",@"SHT_CUDA_INFO"
	.sectionflags	@""
	.align	4


	//----- nvinfo : EIATTR_CUDA_API_VERSION
	.align		4
        /*0000*/ 	.byte	0x04, 0x37
        /*0002*/ 	.short	(.L_7 - .L_6)
.L_6:
        /*0004*/ 	.word	0x00000082


	//----- nvinfo : EIATTR_KPARAM_INFO
	.align		4
.L_7:
        /*0008*/ 	.byte	0x04, 0x17
        /*000a*/ 	.short	(.L_9 - .L_8)
.L_8:
        /*000c*/ 	.word	0x00000000
        /*0010*/ 	.short	0x0002
        /*0012*/ 	.short	0x000c
        /*0014*/ 	.byte	0x00, 0xf0, 0x11, 0x00


	//----- nvinfo : EIATTR_KPARAM_INFO
	.align		4
.L_9:
        /*0018*/ 	.byte	0x04, 0x17
        /*001a*/ 	.short	(.L_11 - .L_10)
.L_10:
        /*001c*/ 	.word	0x00000000
        /*0020*/ 	.short	0x0001
        /*0022*/ 	.short	0x0008
        /*0024*/ 	.byte	0x00, 0xf0, 0x11, 0x00


	//----- nvinfo : EIATTR_KPARAM_INFO
	.align		4
.L_11:
        /*0028*/ 	.byte	0x04, 0x17
        /*002a*/ 	.short	(.L_13 - .L_12)
.L_12:
        /*002c*/ 	.word	0x00000000
        /*0030*/ 	.short	0x0000
        /*0032*/ 	.short	0x0000
        /*0034*/ 	.byte	0x00, 0xf5, 0x21, 0x00


	//----- nvinfo : EIATTR_SPARSE_MMA_MASK
	.align		4
.L_13:
        /*0038*/ 	.byte	0x03, 0x50
        /*003a*/ 	.short	0x0000


	//----- nvinfo : EIATTR_MAXREG_COUNT
	.align		4
        /*003c*/ 	.byte	0x03, 0x1b
        /*003e*/ 	.short	0x00ff


	//----- nvinfo : EIATTR_MERCURY_ISA_VERSION
	.align		4
        /*0040*/ 	.byte	0x03, 0x5f
        /*0042*/ 	.short	0x0101


	//----- nvinfo : EIATTR_VRC_CTA_INIT_COUNT
	.align		4
        /*0044*/ 	.byte	0x02, 0x4a
	.zero		1
	.zero		1


	//----- nvinfo : EIATTR_EXIT_INSTR_OFFSETS
	.align		4
        /*0048*/ 	.byte	0x04, 0x1c
        /*004a*/ 	.short	(.L_15 - .L_14)


	//   ....[0]....
.L_14:
        /*004c*/ 	.word	0x00000080


	//   ....[1]....
        /*0050*/ 	.word	0x00000320


	//   ....[2]....
        /*0054*/ 	.word	0x00001060


	//   ....[3]....
        /*0058*/ 	.word	0x00001160


	//   ....[4]....
        /*005c*/ 	.word	0x00001220


	//   ....[5]....
        /*0060*/ 	.word	0x000012b0


	//----- nvinfo : EIATTR_CBANK_PARAM_SIZE
	.align		4
.L_15:
        /*0064*/ 	.byte	0x03, 0x19
        /*0066*/ 	.short	0x0010


	//----- nvinfo : EIATTR_PARAM_CBANK
	.align		4
        /*0068*/ 	.byte	0x04, 0x0a
        /*006a*/ 	.short	(.L_17 - .L_16)
	.align		4
.L_16:
        /*006c*/ 	.word	index@(.nv.constant0._Z14decrypt_kernelPiii)
        /*0070*/ 	.short	0x0380
        /*0072*/ 	.short	0x0010


	//----- nvinfo : EIATTR_SW_WAR
	.align		4
.L_17:
        /*0074*/ 	.byte	0x04, 0x36
        /*0076*/ 	.short	(.L_19 - .L_18)
.L_18:
        /*0078*/ 	.word	0x00000008
.L_19:


//--------------------- .nv.callgraph             --------------------------
	.section	.nv.callgraph,"",@"SHT_CUDA_CALLGRAPH"
	.align	4
	.sectionentsize	8
	.align		4
        /*0000*/ 	.word	0x00000000
	.align		4
        /*0004*/ 	.word	0xffffffff
	.align		4
        /*0008*/ 	.word	0x00000000
	.align		4
        /*000c*/ 	.word	0xfffffffe
	.align		4
        /*0010*/ 	.word	0x00000000
	.align		4
        /*0014*/ 	.word	0xfffffffd
	.align		4
        /*0018*/ 	.word	0x00000000
	.align		4
        /*001c*/ 	.word	0xfffffffc


//--------------------- .text._Z14decrypt_kernelPiii --------------------------
	.section	.text._Z14decrypt_kernelPiii,"ax",@progbits
	.align	128
        .global         _Z14decrypt_kernelPiii
        .type           _Z14decrypt_kernelPiii,@function
        .size           _Z14decrypt_kernelPiii,(.L_x_9 - _Z14decrypt_kernelPiii)
        .other          _Z14decrypt_kernelPiii,@"STO_CUDA_ENTRY STV_DEFAULT"
_Z14decrypt_kernelPiii:
.text._Z14decrypt_kernelPiii:
[----:B------:R-:W-:Y:S08]  /*0000*/  LDC R1, c[0x0][0x37c] ;  /* 0x0000df00ff017b82 */ /* 0x000ff00000000800 */
[----:B------:R-:W0:Y:S01]  /*0010*/  LDC R0, c[0x0][0x38c] ;  /* 0x0000e300ff007b82 */ /* 0x000e220000000800 */
[----:B------:R-:W1:Y:S01]  /*0020*/  LDCU.64 UR4, c[0x0][0x358] ;  /* 0x00006b00ff0477ac */ /* 0x000e620008000a00 */
[----:B0-----:R-:W-:-:S13]  /*0030*/  ISETP.NE.AND P0, PT, R0, 0x1, PT ;  /* 0x000000010000780c */ /* 0x001fda0003f05270 */
[----:B-1----:R-:W-:Y:S05]  /*0040*/  @!P0 BRA `(.L_x_0) ;  /* 0x0000001000788947 */ /* 0x002fea0003800000 */
[----:B------:R-:W-:-:S13]  /*0050*/  ISETP.NE.AND P0, PT, R0, 0x2, PT ;  /* 0x000000020000780c */ /* 0x000fda0003f05270 */
[----:B------:R-:W-:Y:S05]  /*0060*/  @!P0 BRA `(.L_x_1) ;  /* 0x0000001000408947 */ /* 0x000fea0003800000 */
[----:B------:R-:W-:-:S13]  /*0070*/  ISETP.NE.AND P0, PT, R0, 0x3, PT ;  /* 0x000000030000780c */ /* 0x000fda0003f05270 */
[----:B------:R-:W-:Y:S05]  /*0080*/  @P0 EXIT ;  /* 0x000000000000094d */ /* 0x000fea0003800000 */
[----:B------:R-:W0:Y:S01]  /*0090*/  LDCU UR6, c[0x0][0x360] ;  /* 0x00006c00ff0677ac */ /* 0x000e220008000800 */
[----:B------:R-:W1:Y:S08]  /*00a0*/  LDC R0, c[0x0][0x370] ;  /* 0x0000dc00ff007b82 */ /* 0x000e700000000800 */
[----:B------:R-:W2:Y:S01]  /*00b0*/  LDC R8, c[0x0][0x388] ;  /* 0x0000e200ff087b82 */ /* 0x000ea20000000800 */
[----:B0-----:R-:W0:Y:S01]  /*00c0*/  I2F.U32.RP R4, UR6 ;  /* 0x0000000600047d06 */ /* 0x001e220008209000 */
[----:B------:R-:W-:-:S07]  /*00d0*/  ISETP.NE.U32.AND P2, PT, RZ, UR6, PT ;  /* 0x00000006ff007c0c */ /* 0x000fce000bf45070 */
[----:B-1----:R-:W1:Y:S08]  /*00e0*/  I2F.U32.RP R6, R0 ;  /* 0x0000000000067306 */ /* 0x002e700000209000 */
[----:B0-----:R-:W0:Y:S08]  /*00f0*/  MUFU.RCP R4, R4 ;  /* 0x0000000400047308 */ /* 0x001e300000001000 */
[----:B-1----:R-:W-:Y:S01]  /*0100*/  MUFU.RCP R6, R6 ;  /* 0x0000000600067308 */ /* 0x002fe20000001000 */
[----:B0-----:R-:W-:-:S07]  /*0110*/  IADD3 R2, PT, PT, R4, 0xffffffe, RZ ;  /* 0x0ffffffe04027810 */ /* 0x001fce0007ffe0ff */
[----:B------:R0:W1:Y:S02]  /*0120*/  F2I.FTZ.U32.TRUNC.NTZ R3, R2 ;  /* 0x0000000200037305 */ /* 0x000064000021f000 */
[----:B0-----:R-:W-:Y:S01]  /*0130*/  IMAD.MOV.U32 R2, RZ, RZ, RZ ;  /* 0x000000ffff027224 */ /* 0x001fe200078e00ff */
[----:B-1----:R-:W-:-:S05]  /*0140*/  IADD3 R5, PT, PT, RZ, -R3, RZ ;  /* 0x80000003ff057210 */ /* 0x002fca0007ffe0ff */
[----:B------:R-:W-:-:S04]  /*0150*/  IMAD R5, R5, UR6, RZ ;  /* 0x0000000605057c24 */ /* 0x000fc8000f8e02ff */
[----:B------:R-:W-:-:S06]  /*0160*/  IMAD.HI.U32 R3, R3, R5, R2 ;  /* 0x0000000503037227 */ /* 0x000fcc00078e0002 */
[----:B--2---:R-:W-:-:S05]  /*0170*/  IMAD.HI.U32 R5, R3, R8, RZ ;  /* 0x0000000803057227 */ /* 0x004fca00078e00ff */
[----:B------:R-:W-:-:S05]  /*0180*/  IADD3 R3, PT, PT, -R5, RZ, RZ ;  /* 0x000000ff05037210 */ /* 0x000fca0007ffe1ff */
[----:B------:R-:W-:Y:S01]  /*0190*/  IMAD R2, R3, UR6, R8 ;  /* 0x0000000603027c24 */ /* 0x000fe2000f8e0208 */
[----:B------:R-:W-:-:S04]  /*01a0*/  IADD3 R3, PT, PT, R6, 0xffffffe, RZ ;  /* 0x0ffffffe06037810 */ /* 0x000fc80007ffe0ff */
[C---:B------:R-:W-:Y:S02]  /*01b0*/  ISETP.GE.U32.AND P0, PT, R2.reuse, UR6, PT ;  /* 0x0000000602007c0c */ /* 0x040fe4000bf06070 */
[----:B------:R-:W0:Y:S11]  /*01c0*/  F2I.FTZ.U32.TRUNC.NTZ R3, R3 ;  /* 0x0000000300037305 */ /* 0x000e36000021f000 */
[----:B------:R-:W-:Y:S01]  /*01d0*/  @P0 VIADD R2, R2, -UR6 ;  /* 0x8000000602020c36 */ /* 0x000fe20008000000 */
[----:B------:R-:W-:-:S02]  /*01e0*/  @P0 IADD3 R5, PT, PT, R5, 0x1, RZ ;  /* 0x0000000105050810 */ /* 0x000fc40007ffe0ff */
[----:B0-----:R-:W-:Y:S02]  /*01f0*/  IADD3 R7, PT, PT, RZ, -R3, RZ ;  /* 0x80000003ff077210 */ /* 0x001fe40007ffe0ff */
[----:B------:R-:W-:Y:S01]  /*0200*/  ISETP.GE.U32.AND P1, PT, R2, UR6, PT ;  /* 0x0000000602007c0c */ /* 0x000fe2000bf26070 */
[----:B------:R-:W-:Y:S02]  /*0210*/  HFMA2 R2, -RZ, RZ, 0, 0 ;  /* 0x00000000ff027431 */ /* 0x000fe400000001ff */
[----:B------:R-:W-:-:S04]  /*0220*/  IMAD R7, R7, R0, RZ ;  /* 0x0000000007077224 */ /* 0x000fc800078e02ff */
[----:B------:R-:W-:-:S06]  /*0230*/  IMAD.HI.U32 R2, R3, R7, R2 ;  /* 0x0000000703027227 */ /* 0x000fcc00078e0002 */
[----:B------:R-:W-:Y:S01]  /*0240*/  @P1 VIADD R5, R5, 0x1 ;  /* 0x0000000105051836 */ /* 0x000fe20000000000 */
[----:B------:R-:W-:Y:S02]  /*0250*/  @!P2 LOP3.LUT R5, RZ, UR6, RZ, 0x33, !PT ;  /* 0x00000006ff05ac12 */ /* 0x000fe4000f8e33ff */
[----:B------:R-:W-:-:S03]  /*0260*/  ISETP.NE.U32.AND P2, PT, R0, RZ, PT ;  /* 0x000000ff0000720c */ /* 0x000fc60003f45070 */
[----:B------:R-:W-:-:S05]  /*0270*/  IMAD.HI.U32 R4, R2, R5, RZ ;  /* 0x0000000502047227 */ /* 0x000fca00078e00ff */
[----:B------:R-:W-:-:S05]  /*0280*/  IADD3 R2, PT, PT, -R4, RZ, RZ ;  /* 0x000000ff04027210 */ /* 0x000fca0007ffe1ff */
[----:B------:R-:W-:-:S05]  /*0290*/  IMAD R5, R0, R2, R5 ;  /* 0x0000000200057224 */ /* 0x000fca00078e0205 */
[----:B------:R-:W-:-:S13]  /*02a0*/  ISETP.GE.U32.AND P0, PT, R5, R0, PT ;  /* 0x000000000500720c */ /* 0x000fda0003f06070 */
[----:B------:R-:W-:Y:S01]  /*02b0*/  @P0 IMAD.IADD R5, R5, 0x1, -R0 ;  /* 0x0000000105050824 */ /* 0x000fe200078e0a00 */
[----:B------:R-:W-:-:S04]  /*02c0*/  @P0 IADD3 R4, PT, PT, R4, 0x1, RZ ;  /* 0x0000000104040810 */ /* 0x000fc80007ffe0ff */
[----:B------:R-:W-:-:S13]  /*02d0*/  ISETP.GE.U32.AND P1, PT, R5, R0, PT ;  /* 0x000000000500720c */ /* 0x000fda0003f26070 */
[----:B------:R-:W-:Y:S02]  /*02e0*/  @P1 IADD3 R4, PT, PT, R4, 0x1, RZ ;  /* 0x0000000104041810 */ /* 0x000fe40007ffe0ff */
[----:B------:R-:W-:-:S05]  /*02f0*/  @!P2 LOP3.LUT R4, RZ, R0, RZ, 0x33, !PT ;  /* 0x00000000ff04a212 */ /* 0x000fca00078e33ff */
[----:B------:R-:W-:-:S05]  /*0300*/  VIADD R6, R4, 0x1 ;  /* 0x0000000104067836 */ /* 0x000fca0000000000 */
[----:B------:R-:W-:-:S13]  /*0310*/  ISETP.NE.AND P0, PT, R6, RZ, PT ;  /* 0x000000ff0600720c */ /* 0x000fda0003f05270 */
[----:B------:R-:W-:Y:S05]  /*0320*/  @!P0 EXIT ;  /* 0x000000000000894d */ /* 0x000fea0003800000 */
[----:B------:R-:W0:Y:S01]  /*0330*/  S2R R3, SR_CTAID.X ;  /* 0x0000000000037919 */ /* 0x000e220000002500 */
[----:B------:R-:W-:Y:S02]  /*0340*/  ISETP.GE.U32.AND P0, PT, R4, 0x3, PT ;  /* 0x000000030400780c */ /* 0x000fe40003f06070 */
[----:B------:R-:W-:Y:S01]  /*0350*/  LOP3.LUT R4, R6, 0x3, RZ, 0xc0, !PT ;  /* 0x0000000306047812 */ /* 0x000fe200078ec0ff */
[----:B------:R-:W1:Y:S01]  /*0360*/  S2R R2, SR_TID.X ;  /* 0x0000000000027919 */ /* 0x000e620000002100 */
[----:B------:R-:W-:-:S09]  /*0370*/  MOV R5, RZ ;  /* 0x000000ff00057202 */ /* 0x000fd20000000f00 */
[----:B------:R-:W-:Y:S05]  /*0380*/  @!P0 BRA `(.L_x_2) ;  /* 0x0000000c00308947 */ /* 0x000fea0003800000 */
[----:B------:R-:W-:Y:S01]  /*0390*/  LOP3.LUT R5, R6, 0xfffffffc, RZ, 0xc0, !PT ;  /* 0xfffffffc06057812 */ /* 0x000fe200078ec0ff */
[----:B------:R-:W2:Y:S01]  /*03a0*/  LDC.64 R14, c[0x0][0x380] ;  /* 0x0000e000ff0e7b82 */ /* 0x000ea20000000a00 */
[C---:B0-----:R-:W-:Y:S01]  /*03b0*/  LEA R13, R0.reuse, R3, 0x1 ;  /* 0x00000003000d7211 */ /* 0x041fe200078e08ff */
[C-C-:B------:R-:W-:Y:S01]  /*03c0*/  IMAD.IADD R11, R0.reuse, 0x1, R3.reuse ;  /* 0x00000001000b7824 */ /* 0x140fe200078e0203 */
[----:B------:R-:W-:Y:S01]  /*03d0*/  IADD3 R9, PT, PT, -R5, RZ, RZ ;  /* 0x000000ff05097210 */ /* 0x000fe20007ffe1ff */
[C---:B------:R-:W-:Y:S02]  /*03e0*/  IMAD R17, R0.reuse, 0x3, R3 ;  /* 0x0000000300117824 */ /* 0x040fe400078e0203 */
[----:B------:R-:W-:Y:S01]  /*03f0*/  IMAD R7, R0, UR6, RZ ;  /* 0x0000000600077c24 */ /* 0x000fe2000f8e02ff */
[----:B------:R-:W-:Y:S01]  /*0400*/  ISETP.GE.AND P0, PT, R9, RZ, PT ;  /* 0x000000ff0900720c */ /* 0x000fe20003f06270 */
[--C-:B-1----:R-:W-:Y:S02]  /*0410*/  IMAD R6, R3, UR6, R2.reuse ;  /* 0x0000000603067c24 */ /* 0x102fe4000f8e0202 */
[----:B------:R-:W-:-:S02]  /*0420*/  IMAD R8, R11, UR6, R2 ;  /* 0x000000060b087c24 */ /* 0x000fc4000f8e0202 */
[--C-:B------:R-:W-:Y:S02]  /*0430*/  IMAD R10, R13, UR6, R2.reuse ;  /* 0x000000060d0a7c24 */ /* 0x100fe4000f8e0202 */
[----:B------:R-:W-:-:S06]  /*0440*/  IMAD R12, R17, UR6, R2 ;  /* 0x00000006110c7c24 */ /* 0x000fcc000f8e0202 */
[----:B------:R-:W-:Y:S05]  /*0450*/  @P0 BRA `(.L_x_3) ;  /* 0x00000008008c0947 */ /* 0x000fea0003800000 */
[----:B------:R-:W-:Y:S02]  /*0460*/  IADD3 R11, PT, PT, -R9, RZ, RZ ;  /* 0x000000ff090b7210 */ /* 0x000fe40007ffe1ff */
[----:B------:R-:W-:Y:S02]  /*0470*/  PLOP3.LUT P0, PT, PT, PT, PT, 0x80, 0x8 ;  /* 0x000000000008781c */ /* 0x000fe40003f0f070 */
[----:B------:R-:W-:-:S13]  /*0480*/  ISETP.GT.AND P1, PT, R11, 0xc, PT ;  /* 0x0000000c0b00780c */ /* 0x000fda0003f24270 */
[----:B------:R-:W-:Y:S05]  /*0490*/  @!P1 BRA `(.L_x_4) ;  /* 0x0000000400989947 */ /* 0x000fea0003800000 */
[----:B------:R-:W0:Y:S01]  /*04a0*/  LDC.64 R16, c[0x0][0x380] ;  /* 0x0000e000ff107b82 */ /* 0x000e220000000a00 */
[----:B------:R-:W-:-:S13]  /*04b0*/  PLOP3.LUT P0, PT, PT, PT, PT, 0x8, 0x80 ;  /* 0x000000000080781c */ /* 0x000fda0003f0e170 */
.L_x_5:
[----:B01----:R-:W-:-:S05]  /*04c0*/  IMAD.WIDE.U32 R24, R6, 0x4, R16 ;  /* 0x0000000406187825 */ /* 0x003fca00078e0010 */
[----:B------:R-:W3:Y:S01]  /*04d0*/  LDG.E R18, desc[UR4][R24.64] ;  /* 0x0000000418127981 */ /* 0x000ee2000c1e1900 */
[----:B------:R-:W-:Y:S02]  /*04e0*/  IMAD.MOV.U32 R11, RZ, RZ, 0xef ;  /* 0x000000efff0b7424 */ /* 0x000fe400078e00ff */
[----:B------:R-:W-:-:S04]  /*04f0*/  IMAD.WIDE.U32 R22, R8, 0x4, R16 ;  /* 0x0000000408167825 */ /* 0x000fc800078e0010 */
[----:B---3--:R-:W-:-:S05]  /*0500*/  IMAD R18, R18, R11, 0xcb ;  /* 0x000000cb12127424 */ /* 0x008fca00078e020b */
[----:B------:R-:W-:-:S05]  /*0510*/  LOP3.LUT R13, R18, 0xff, RZ, 0xc0, !PT ;  /* 0x000000ff120d7812 */ /* 0x000fca00078ec0ff */
[----:B------:R0:W-:Y:S04]  /*0520*/  STG.E desc[UR4][R24.64], R13 ;  /* 0x0000000d18007986 */ /* 0x0001e8000c101904 */
[----:B------:R-:W3:Y:S02]  /*0530*/  LDG.E R18, desc[UR4][R22.64] ;  /* 0x0000000416127981 */ /* 0x000ee4000c1e1900 */
[----:B---3--:R-:W-:-:S05]  /*0540*/  IMAD R18, R18, R11, 0xcb ;  /* 0x000000cb12127424 */ /* 0x008fca00078e020b */
[----:B------:R-:W-:Y:S01]  /*0550*/  LOP3.LUT R27, R18, 0xff, RZ, 0xc0, !PT ;  /* 0x000000ff121b7812 */ /* 0x000fe200078ec0ff */
[----:B------:R-:W-:-:S04]  /*0560*/  IMAD.WIDE.U32 R18, R10, 0x4, R16 ;  /* 0x000000040a127825 */ /* 0x000fc800078e0010 */
[----:B------:R1:W-:Y:S04]  /*0570*/  STG.E desc[UR4][R22.64], R27 ;  /* 0x0000001b16007986 */ /* 0x0003e8000c101904 */
[----:B------:R-:W3:Y:S02]  /*0580*/  LDG.E R20, desc[UR4][R18.64] ;  /* 0x0000000412147981 */ /* 0x000ee4000c1e1900 */
[----:B---3--:R-:W-:-:S05]  /*0590*/  IMAD R20, R20, R11, 0xcb ;  /* 0x000000cb14147424 */ /* 0x008fca00078e020b */
[----:B------:R-:W-:Y:S01]  /*05a0*/  LOP3.LUT R29, R20, 0xff, RZ, 0xc0, !PT ;  /* 0x000000ff141d7812 */ /* 0x000fe200078ec0ff */
[----:B------:R-:W-:-:S04]  /*05b0*/  IMAD.WIDE.U32 R20, R12, 0x4, R16 ;  /* 0x000000040c147825 */ /* 0x000fc800078e0010 */
[----:B------:R3:W-:Y:S04]  /*05c0*/  STG.E desc[UR4][R18.64], R29 ;  /* 0x0000001d12007986 */ /* 0x0007e8000c101904 */
[----:B0-----:R-:W4:Y:S01]  /*05d0*/  LDG.E R24, desc[UR4][R20.64] ;  /* 0x0000000414187981 */ /* 0x001f22000c1e1900 */
[----:B------:R-:W-:Y:S01]  /*05e0*/  LEA R6, R7, R6, 0x2 ;  /* 0x0000000607067211 */ /* 0x000fe200078e10ff */
[----:B----4-:R-:W-:-:S05]  /*05f0*/  IMAD R24, R24, R11, 0xcb ;  /* 0x000000cb18187424 */ /* 0x010fca00078e020b */
[----:B------:R-:W-:Y:S01]  /*0600*/  LOP3.LUT R13, R24, 0xff, RZ, 0xc0, !PT ;  /* 0x000000ff180d7812 */ /* 0x000fe200078ec0ff */
[----:B------:R-:W-:-:S04]  /*0610*/  IMAD.WIDE.U32 R24, R6, 0x4, R16 ;  /* 0x0000000406187825 */ /* 0x000fc800078e0010 */
[----:B------:R0:W-:Y:S04]  /*0620*/  STG.E desc[UR4][R20.64], R13 ;  /* 0x0000000d14007986 */ /* 0x0001e8000c101904 */
[----:B-1----:R-:W4:Y:S01]  /*0630*/  LDG.E R22, desc[UR4][R24.64] ;  /* 0x0000000418167981 */ /* 0x002f22000c1e1900 */
[----:B------:R-:W-:-:S05]  /*0640*/  LEA R8, R7, R8, 0x2 ;  /* 0x0000000807087211 */ /* 0x000fca00078e10ff */
[----:B---3--:R-:W-:-:S04]  /*0650*/  IMAD.WIDE.U32 R18, R8, 0x4, R16 ;  /* 0x0000000408127825 */ /* 0x008fc800078e0010 */
[----:B----4-:R-:W-:-:S05]  /*0660*/  IMAD R22, R22, R11, 0xcb ;  /* 0x000000cb16167424 */ /* 0x010fca00078e020b */
[----:B------:R-:W-:-:S05]  /*0670*/  LOP3.LUT R23, R22, 0xff, RZ, 0xc0, !PT ;  /* 0x000000ff16177812 */ /* 0x000fca00078ec0ff */
[----:B------:R1:W-:Y:S04]  /*0680*/  STG.E desc[UR4][R24.64], R23 ;  /* 0x0000001718007986 */ /* 0x0003e8000c101904 */
[----:B------:R-:W3:Y:S01]  /*0690*/  LDG.E R22, desc[UR4][R18.64] ;  /* 0x0000000412167981 */ /* 0x000ee2000c1e1900 */
[----:B------:R-:W-:-:S04]  /*06a0*/  IMAD R10, R7, 0x4, R10 ;  /* 0x00000004070a7824 */ /* 0x000fc800078e020a */
[----:B0-----:R-:W-:-:S04]  /*06b0*/  IMAD.WIDE.U32 R20, R10, 0x4, R16 ;  /* 0x000000040a147825 */ /* 0x001fc800078e0010 */
[----:B---3--:R-:W-:-:S05]  /*06c0*/  IMAD R22, R22, R11, 0xcb ;  /* 0x000000cb16167424 */ /* 0x008fca00078e020b */
[----:B------:R-:W-:-:S05]  /*06d0*/  LOP3.LUT R27, R22, 0xff, RZ, 0xc0, !PT ;  /* 0x000000ff161b7812 */ /* 0x000fca00078ec0ff */
[----:B------:R0:W-:Y:S04]  /*06e0*/  STG.E desc[UR4][R18.64], R27 ;  /* 0x0000001b12007986 */ /* 0x0001e8000c101904 */
[----:B------:R-:W3:Y:S02]  /*06f0*/  LDG.E R22, desc[UR4][R20.64] ;  /* 0x0000000414167981 */ /* 0x000ee4000c1e1900 */
[----:B---3--:R-:W-:Y:S01]  /*0700*/  IMAD R13, R22, R11, 0xcb ;  /* 0x000000cb160d7424 */ /* 0x008fe200078e020b */
[----:B------:R-:W-:-:S04]  /*0710*/  LEA R22, R7, R12, 0x2 ;  /* 0x0000000c07167211 */ /* 0x000fc800078e10ff */
[----:B------:R-:W-:Y:S01]  /*0720*/  LOP3.LUT R29, R13, 0xff, RZ, 0xc0, !PT ;  /* 0x000000ff0d1d7812 */ /* 0x000fe200078ec0ff */
[----:B------:R-:W-:-:S04]  /*0730*/  IMAD.WIDE.U32 R12, R22, 0x4, R16 ;  /* 0x00000004160c7825 */ /* 0x000fc800078e0010 */
[----:B------:R3:W-:Y:S04]  /*0740*/  STG.E desc[UR4][R20.64], R29 ;  /* 0x0000001d14007986 */ /* 0x0007e8000c101904 */
[----:B-1----:R-:W4:Y:S01]  /*0750*/  LDG.E R24, desc[UR4][R12.64] ;  /* 0x000000040c187981 */ /* 0x002f22000c1e1900 */
[----:B------:R-:W-:-:S05]  /*0760*/  LEA R6, R7, R6, 0x2 ;  /* 0x0000000607067211 */ /* 0x000fca00078e10ff */
[----:B0-----:R-:W-:-:S04]  /*0770*/  IMAD.WIDE.U32 R18, R6, 0x4, R16 ;  /* 0x0000000406127825 */ /* 0x001fc800078e0010 */
[----:B----4-:R-:W-:-:S05]  /*0780*/  IMAD R24, R24, R11, 0xcb ;  /* 0x000000cb18187424 */ /* 0x010fca00078e020b */
[----:B------:R-:W-:-:S05]  /*0790*/  LOP3.LUT R23, R24, 0xff, RZ, 0xc0, !PT ;  /* 0x000000ff18177812 */ /* 0x000fca00078ec0ff */
[----:B------:R0:W-:Y:S04]  /*07a0*/  STG.E desc[UR4][R12.64], R23 ;  /* 0x000000170c007986 */ /* 0x0001e8000c101904 */
[----:B------:R-:W4:Y:S01]  /*07b0*/  LDG.E R24, desc[UR4][R18.64] ;  /* 0x0000000412187981 */ /* 0x000f22000c1e1900 */
[----:B------:R-:W-:-:S04]  /*07c0*/  IMAD R8, R7, 0x4, R8 ;  /* 0x0000000407087824 */ /* 0x000fc800078e0208 */
[----:B---3--:R-:W-:-:S04]  /*07d0*/  IMAD.WIDE.U32 R20, R8, 0x4, R16 ;  /* 0x0000000408147825 */ /* 0x008fc800078e0010 */
[----:B----4-:R-:W-:-:S05]  /*07e0*/  IMAD R24, R24, R11, 0xcb ;  /* 0x000000cb18187424 */ /* 0x010fca00078e020b */
[----:B------:R-:W-:-:S05]  /*07f0*/  LOP3.LUT R25, R24, 0xff, RZ, 0xc0, !PT ;  /* 0x000000ff18197812 */ /* 0x000fca00078ec0ff */
[----:B------:R1:W-:Y:S04]  /*0800*/  STG.E desc[UR4][R18.64], R25 ;  /* 0x0000001912007986 */ /* 0x0003e8000c101904 */
[----:B------:R-:W3:Y:S01]  /*0810*/  LDG.E R24, desc[UR4][R20.64] ;  /* 0x0000000414187981 */ /* 0x000ee2000c1e1900 */
[----:B------:R-:W-:-:S05]  /*0820*/  LEA R10, R7, R10, 0x2 ;  /* 0x0000000a070a7211 */ /* 0x000fca00078e10ff */
[----:B0-----:R-:W-:-:S04]  /*0830*/  IMAD.WIDE.U32 R12, R10, 0x4, R16 ;  /* 0x000000040a0c7825 */ /* 0x001fc800078e0010 */
[----:B---3--:R-:W-:-:S05]  /*0840*/  IMAD R24, R24, R11, 0xcb ;  /* 0x000000cb18187424 */ /* 0x008fca00078e020b */
[----:B------:R-:W-:-:S05]  /*0850*/  LOP3.LUT R27, R24, 0xff, RZ, 0xc0, !PT ;  /* 0x000000ff181b7812 */ /* 0x000fca00078ec0ff */
[----:B------:R0:W-:Y:S04]  /*0860*/  STG.E desc[UR4][R20.64], R27 ;  /* 0x0000001b14007986 */ /* 0x0001e8000c101904 */
[----:B------:R-:W3:Y:S01]  /*0870*/  LDG.E R24, desc[UR4][R12.64] ;  /* 0x000000040c187981 */ /* 0x000ee2000c1e1900 */
[----:B------:R-:W-:-:S05]  /*0880*/  LEA R22, R7, R22, 0x2 ;  /* 0x0000001607167211 */ /* 0x000fca00078e10ff */
[----:B-1----:R-:W-:-:S04]  /*0890*/  IMAD.WIDE.U32 R18, R22, 0x4, R16 ;  /* 0x0000000416127825 */ /* 0x002fc800078e0010 */
[----:B---3--:R-:W-:-:S05]  /*08a0*/  IMAD R24, R24, R11, 0xcb ;  /* 0x000000cb18187424 */ /* 0x008fca00078e020b */
        /* <DEDUP_REMOVED lines=21> */
[----:B------:R-:W-:-:S04]  /*0a00*/  IMAD R22, R7, 0x4, R22 ;  /* 0x0000000407167824 */ /* 0x000fc800078e0216 */
[----:B-1----:R-:W-:-:S04]  /*0a10*/  IMAD.WIDE.U32 R20, R22, 0x4, R16 ;  /* 0x0000000416147825 */ /* 0x002fc800078e0010 */
[----:B---3--:R-:W-:-:S05]  /*0a20*/  IMAD R24, R24, R11, 0xcb ;  /* 0x000000cb18187424 */ /* 0x008fca00078e020b */
[----:B------:R-:W-:-:S05]  /*0a30*/  LOP3.LUT R25, R24, 0xff, RZ, 0xc0, !PT ;  /* 0x000000ff18197812 */ /* 0x000fca00078ec0ff */
[----:B------:R1:W-:Y:S04]  /*0a40*/  STG.E desc[UR4][R18.64], R25 ;  /* 0x0000001912007986 */ /* 0x0003e8000c101904 */
[----:B------:R-:W3:Y:S01]  /*0a50*/  LDG.E R24, desc[UR4][R20.64] ;  /* 0x0000000414187981 */ /* 0x000ee2000c1e1900 */
[----:B------:R-:W-:Y:S01]  /*0a60*/  IADD3 R9, PT, PT, R9, 0x10, RZ ;  /* 0x0000001009097810 */ /* 0x000fe20007ffe0ff */
[C---:B------:R-:W-:Y:S01]  /*0a70*/  IMAD R8, R7.reuse, 0x4, R8 ;  /* 0x0000000407087824 */ /* 0x040fe200078e0208 */
[----:B------:R-:W-:Y:S02]  /*0a80*/  LEA R6, R7, R6, 0x2 ;  /* 0x0000000607067211 */ /* 0x000fe400078e10ff */
[----:B------:R-:W-:Y:S02]  /*0a90*/  ISETP.GE.AND P1, PT, R9, -0xc, PT ;  /* 0xfffffff40900780c */ /* 0x000fe40003f26270 */
[----:B------:R-:W-:-:S02]  /*0aa0*/  LEA R10, R7, R10, 0x2 ;  /* 0x0000000a070a7211 */ /* 0x000fc400078e10ff */
[----:B0-----:R-:W-:Y:S01]  /*0ab0*/  LEA R12, R7, R22, 0x2 ;  /* 0x00000016070c7211 */ /* 0x001fe200078e10ff */
[----:B---3--:R-:W-:-:S05]  /*0ac0*/  IMAD R24, R24, R11, 0xcb ;  /* 0x000000cb18187424 */ /* 0x008fca00078e020b */
[----:B------:R-:W-:-:S05]  /*0ad0*/  LOP3.LUT R11, R24, 0xff, RZ, 0xc0, !PT ;  /* 0x000000ff180b7812 */ /* 0x000fca00078ec0ff */
[----:B------:R1:W-:Y:S01]  /*0ae0*/  STG.E desc[UR4][R20.64], R11 ;  /* 0x0000000b14007986 */ /* 0x0003e2000c101904 */
[----:B------:R-:W-:Y:S05]  /*0af0*/  @!P1 BRA `(.L_x_5) ;  /* 0xfffffff800709947 */ /* 0x000fea000383ffff */
.L_x_4:
[----:B-1----:R-:W-:-:S05]  /*0b00*/  IMAD.MOV R11, RZ, RZ, -R9 ;  /* 0x000000ffff0b7224 */ /* 0x002fca00078e0a09 */
[----:B------:R-:W-:-:S13]  /*0b10*/  ISETP.GT.AND P1, PT, R11, 0x4, PT ;  /* 0x000000040b00780c */ /* 0x000fda0003f24270 */
[----:B------:R-:W-:Y:S05]  /*0b20*/  @!P1 BRA `(.L_x_6) ;  /* 0x0000000000d09947 */ /* 0x000fea0003800000 */
[----:B------:R-:W0:Y:S02]  /*0b30*/  LDC.64 R16, c[0x0][0x380] ;  /* 0x0000e000ff107b82 */ /* 0x000e240000000a00 */
[----:B0-----:R-:W-:-:S05]  /*0b40*/  IMAD.WIDE.U32 R22, R6, 0x4, R16 ;  /* 0x0000000406167825 */ /* 0x001fca00078e0010 */
[----:B------:R-:W3:Y:S01]  /*0b50*/  LDG.E R18, desc[UR4][R22.64] ;  /* 0x0000000416127981 */ /* 0x000ee2000c1e1900 */
[----:B------:R-:W-:-:S05]  /*0b60*/  HFMA2 R11, -RZ, RZ, 0, 1.4245510101318359375e-05 ;  /* 0x000000efff0b7431 */ /* 0x000fca00000001ff */
        /* <DEDUP_REMOVED lines=21> */
[----:B------:R-:W-:Y:S02]  /*0cc0*/  IMAD R8, R7, 0x4, R8 ;  /* 0x0000000407087824 */ /* 0x000fe400078e0208 */
[----:B----4-:R-:W-:-:S05]  /*0cd0*/  IMAD R18, R18, R11, 0xcb ;  /* 0x000000cb12127424 */ /* 0x010fca00078e020b */
[----:B------:R-:W-:Y:S01]  /*0ce0*/  LOP3.LUT R27, R18, 0xff, RZ, 0xc0, !PT ;  /* 0x000000ff121b7812 */ /* 0x000fe200078ec0ff */
[----:B------:R-:W-:-:S04]  /*0cf0*/  IMAD.WIDE.U32 R18, R8, 0x4, R16 ;  /* 0x0000000408127825 */ /* 0x000fc800078e0010 */
[----:B------:R1:W-:Y:S04]  /*0d00*/  STG.E desc[UR4][R22.64], R27 ;  /* 0x0000001b16007986 */ /* 0x0003e8000c101904 */
[----:B---3--:R-:W3:Y:S01]  /*0d10*/  LDG.E R20, desc[UR4][R18.64] ;  /* 0x0000000412147981 */ /* 0x008ee2000c1e1900 */
[----:B------:R-:W-:Y:S01]  /*0d20*/  LEA R10, R7, R10, 0x2 ;  /* 0x0000000a070a7211 */ /* 0x000fe200078e10ff */
[----:B---3--:R-:W-:-:S05]  /*0d30*/  IMAD R20, R20, R11, 0xcb ;  /* 0x000000cb14147424 */ /* 0x008fca00078e020b */
[----:B------:R-:W-:Y:S01]  /*0d40*/  LOP3.LUT R29, R20, 0xff, RZ, 0xc0, !PT ;  /* 0x000000ff141d7812 */ /* 0x000fe200078ec0ff */
[----:B------:R-:W-:-:S04]  /*0d50*/  IMAD.WIDE.U32 R20, R10, 0x4, R16 ;  /* 0x000000040a147825 */ /* 0x000fc800078e0010 */
[----:B------:R3:W-:Y:S04]  /*0d60*/  STG.E desc[UR4][R18.64], R29 ;  /* 0x0000001d12007986 */ /* 0x0007e8000c101904 */
[----:B0-----:R-:W4:Y:S01]  /*0d70*/  LDG.E R24, desc[UR4][R20.64] ;  /* 0x0000000414187981 */ /* 0x001f22000c1e1900 */
[----:B------:R-:W-:-:S05]  /*0d80*/  LEA R12, R7, R12, 0x2 ;  /* 0x0000000c070c7211 */ /* 0x000fca00078e10ff */
[----:B------:R-:W-:-:S04]  /*0d90*/  IMAD.WIDE.U32 R16, R12, 0x4, R16 ;  /* 0x000000040c107825 */ /* 0x000fc800078e0010 */
[----:B----4-:R-:W-:-:S05]  /*0da0*/  IMAD R24, R24, R11, 0xcb ;  /* 0x000000cb18187424 */ /* 0x010fca00078e020b */
[----:B------:R-:W-:-:S05]  /*0db0*/  LOP3.LUT R13, R24, 0xff, RZ, 0xc0, !PT ;  /* 0x000000ff180d7812 */ /* 0x000fca00078ec0ff */
[----:B------:R3:W-:Y:S04]  /*0dc0*/  STG.E desc[UR4][R20.64], R13 ;  /* 0x0000000d14007986 */ /* 0x0007e8000c101904 */
[----:B-1----:R-:W4:Y:S01]  /*0dd0*/  LDG.E R22, desc[UR4][R16.64] ;  /* 0x0000000410167981 */ /* 0x002f22000c1e1900 */
[----:B------:R-:W-:Y:S01]  /*0de0*/  PLOP3.LUT P0, PT, PT, PT, PT, 0x8, 0x80 ;  /* 0x000000000080781c */ /* 0x000fe20003f0e170 */
[----:B------:R-:W-:Y:S01]  /*0df0*/  VIADD R9, R9, 0x8 ;  /* 0x0000000809097836 */ /* 0x000fe20000000000 */
[C---:B------:R-:W-:Y:S01]  /*0e00*/  LEA R6, R7.reuse, R6, 0x2 ;  /* 0x0000000607067211 */ /* 0x040fe200078e10ff */
[C---:B------:R-:W-:Y:S01]  /*0e10*/  IMAD R10, R7.reuse, 0x4, R10 ;  /* 0x00000004070a7824 */ /* 0x040fe200078e020a */
[C---:B------:R-:W-:Y:S02]  /*0e20*/  LEA R8, R7.reuse, R8, 0x2 ;  /* 0x0000000807087211 */ /* 0x040fe400078e10ff */
[----:B------:R-:W-:Y:S01]  /*0e30*/  LEA R12, R7, R12, 0x2 ;  /* 0x0000000c070c7211 */ /* 0x000fe200078e10ff */
[----:B----4-:R-:W-:-:S05]  /*0e40*/  IMAD R22, R22, R11, 0xcb ;  /* 0x000000cb16167424 */ /* 0x010fca00078e020b */
[----:B------:R-:W-:-:S05]  /*0e50*/  LOP3.LUT R11, R22, 0xff, RZ, 0xc0, !PT ;  /* 0x000000ff160b7812 */ /* 0x000fca00078ec0ff */
[----:B------:R3:W-:Y:S02]  /*0e60*/  STG.E desc[UR4][R16.64], R11 ;  /* 0x0000000b10007986 */ /* 0x0007e4000c101904 */
.L_x_6:
[----:B------:R-:W-:-:S13]  /*0e70*/  ISETP.NE.OR P0, PT, R9, RZ, P0 ;  /* 0x000000ff0900720c */ /* 0x000fda0000705670 */
[----:B------:R-:W-:Y:S05]  /*0e80*/  @!P0 BRA `(.L_x_2) ;  /* 0x0000000000708947 */ /* 0x000fea0003800000 */
.L_x_3:
[----:B--23--:R-:W-:-:S05]  /*0e90*/  IMAD.WIDE.U32 R20, R6, 0x4, R14 ;  /* 0x0000000406147825 */ /* 0x00cfca00078e000e */
[----:B----4-:R-:W2:Y:S01]  /*0ea0*/  LDG.E R16, desc[UR4][R20.64] ;  /* 0x0000000414107981 */ /* 0x010ea2000c1e1900 */
[----:B------:R-:W-:-:S05]  /*0eb0*/  HFMA2 R11, -RZ, RZ, 0, 1.4245510101318359375e-05 ;  /* 0x000000efff0b7431 */ /* 0x000fca00000001ff */
[----:B--2---:R-:W-:-:S05]  /*0ec0*/  IMAD R16, R16, R11, 0xcb ;  /* 0x000000cb10107424 */ /* 0x004fca00078e020b */
[----:B------:R-:W-:Y:S01]  /*0ed0*/  LOP3.LUT R13, R16, 0xff, RZ, 0xc0, !PT ;  /* 0x000000ff100d7812 */ /* 0x000fe200078ec0ff */
[----:B------:R-:W-:-:S04]  /*0ee0*/  IMAD.WIDE.U32 R16, R8, 0x4, R14 ;  /* 0x0000000408107825 */ /* 0x000fc800078e000e */
[----:B------:R0:W-:Y:S04]  /*0ef0*/  STG.E desc[UR4][R20.64], R13 ;  /* 0x0000000d14007986 */ /* 0x0001e8000c101904 */
[----:B------:R-:W2:Y:S02]  /*0f00*/  LDG.E R18, desc[UR4][R16.64] ;  /* 0x0000000410127981 */ /* 0x000ea4000c1e1900 */
        /* <DEDUP_REMOVED lines=9> */
[----:B0-----:R-:W2:Y:S01]  /*0fa0*/  LDG.E R20, desc[UR4][R22.64] ;  /* 0x0000000416147981 */ /* 0x001ea2000c1e1900 */
[----:B------:R-:W-:Y:S01]  /*0fb0*/  VIADD R9, R9, 0x4 ;  /* 0x0000000409097836 */ /* 0x000fe20000000000 */
[C---:B------:R-:W-:Y:S01]  /*0fc0*/  LEA R6, R7.reuse, R6, 0x2 ;  /* 0x0000000607067211 */ /* 0x040fe200078e10ff */
[C---:B------:R-:W-:Y:S01]  /*0fd0*/  IMAD R10, R7.reuse, 0x4, R10 ;  /* 0x00000004070a7824 */ /* 0x040fe200078e020a */
[----:B------:R-:W-:Y:S02]  /*0fe0*/  LEA R8, R7, R8, 0x2 ;  /* 0x0000000807087211 */ /* 0x000fe400078e10ff */
[----:B------:R-:W-:-:S02]  /*0ff0*/  ISETP.NE.AND P0, PT, R9, RZ, PT ;  /* 0x000000ff0900720c */ /* 0x000fc40003f05270 */
[----:B------:R-:W-:Y:S01]  /*1000*/  LEA R12, R7, R12, 0x2 ;  /* 0x0000000c070c7211 */ /* 0x000fe200078e10ff */
[----:B--2---:R-:W-:-:S05]  /*1010*/  IMAD R20, R20, R11, 0xcb ;  /* 0x000000cb14147424 */ /* 0x004fca00078e020b */
[----:B------:R-:W-:-:S05]  /*1020*/  LOP3.LUT R11, R20, 0xff, RZ, 0xc0, !PT ;  /* 0x000000ff140b7812 */ /* 0x000fca00078ec0ff */
[----:B------:R4:W-:Y:S01]  /*1030*/  STG.E desc[UR4][R22.64], R11 ;  /* 0x0000000b16007986 */ /* 0x0009e2000c101904 */
[----:B------:R-:W-:Y:S05]  /*1040*/  @P0 BRA `(.L_x_3) ;  /* 0xfffffffc00900947 */ /* 0x000fea000383ffff */
.L_x_2:
[----:B------:R-:W-:-:S13]  /*1050*/  ISETP.NE.AND P0, PT, R4, RZ, PT ;  /* 0x000000ff0400720c */ /* 0x000fda0003f05270 */
[----:B------:R-:W-:Y:S05]  /*1060*/  @!P0 EXIT ;  /* 0x000000000000894d */ /* 0x000fea0003800000 */
[----:B------:R-:W2:Y:S01]  /*1070*/  LDC.64 R6, c[0x0][0x380] ;  /* 0x0000e000ff067b82 */ /* 0x000ea20000000a00 */
[----:B0-----:R-:W-:Y:S01]  /*1080*/  IMAD R3, R0, R5, R3 ;  /* 0x0000000500037224 */ /* 0x001fe200078e0203 */
[----:B------:R-:W-:Y:S01]  /*1090*/  IADD3 R4, PT, PT, -R4, RZ, RZ ;  /* 0x000000ff04047210 */ /* 0x000fe20007ffe1ff */
[----:B------:R-:W-:Y:S02]  /*10a0*/  IMAD R8, R0, UR6, RZ ;  /* 0x0000000600087c24 */ /* 0x000fe4000f8e02ff */
[----:B-1----:R-:W-:-:S07]  /*10b0*/  IMAD R5, R3, UR6, R2 ;  /* 0x0000000603057c24 */ /* 0x002fce000f8e0202 */
.L_x_7:
[----:B0-2---:R-:W-:-:S05]  /*10c0*/  IMAD.WIDE.U32 R2, R5, 0x4, R6 ;  /* 0x0000000405027825 */ /* 0x005fca00078e0006 */
[----:B------:R-:W2:Y:S01]  /*10d0*/  LDG.E R0, desc[UR4][R2.64] ;  /* 0x0000000402007981 */ /* 0x000ea2000c1e1900 */
[----:B------:R-:W-:Y:S01]  /*10e0*/  VIADD R4, R4, 0x1 ;  /* 0x0000000104047836 */ /* 0x000fe20000000000 */
[----:B------:R-:W-:Y:S02]  /*10f0*/  MOV R9, 0xef ;  /* 0x000000ef00097802 */ /* 0x000fe40000000f00 */
[----:B------:R-:W-:Y:S02]  /*1100*/  IADD3 R5, PT, PT, R8, R5, RZ ;  /* 0x0000000508057210 */ /* 0x000fe40007ffe0ff */
[----:B------:R-:W-:Y:S01]  /*1110*/  ISETP.NE.AND P0, PT, R4, RZ, PT ;  /* 0x000000ff0400720c */ /* 0x000fe20003f05270 */
[----:B--2---:R-:W-:-:S05]  /*1120*/  IMAD R0, R0, R9, 0xcb ;  /* 0x000000cb00007424 */ /* 0x004fca00078e0209 */
[----:B------:R-:W-:-:S05]  /*1130*/  LOP3.LUT R9, R0, 0xff, RZ, 0xc0, !PT ;  /* 0x000000ff00097812 */ /* 0x000fca00078ec0ff */
[----:B------:R0:W-:Y:S02]  /*1140*/  STG.E desc[UR4][R2.64], R9 ;  /* 0x0000000902007986 */ /* 0x0001e4000c101904 */
[----:B------:R-:W-:Y:S05]  /*1150*/  @P0 BRA `(.L_x_7) ;  /* 0xfffffffc00d80947 */ /* 0x000fea000383ffff */
[----:B------:R-:W-:Y:S05]  /*1160*/  EXIT ;  /* 0x000000000000794d */ /* 0x000fea0003800000 */
.L_x_1:
[----:B------:R-:W0:Y:S01]  /*1170*/  S2R R0, SR_TID.X ;  /* 0x0000000000007919 */ /* 0x000e220000002100 */
[----:B------:R-:W0:Y:S08]  /*1180*/  S2UR UR6, SR_CTAID.X ;  /* 0x00000000000679c3 */ /* 0x000e300000002500 */
[----:B------:R-:W0:Y:S08]  /*1190*/  LDC R5, c[0x0][0x360] ;  /* 0x0000d800ff057b82 */ /* 0x000e300000000800 */
[----:B------:R-:W1:Y:S01]  /*11a0*/  LDC.64 R2, c[0x0][0x380] ;  /* 0x0000e000ff027b82 */ /* 0x000e620000000a00 */
[----:B0-----:R-:W-:-:S04]  /*11b0*/  IMAD R5, R5, UR6, R0 ;  /* 0x0000000605057c24 */ /* 0x001fc8000f8e0200 */
[----:B-1----:R-:W-:-:S05]  /*11c0*/  IMAD.WIDE.U32 R2, R5, 0x4, R2 ;  /* 0x0000000405027825 */ /* 0x002fca00078e0002 */
[----:B------:R-:W2:Y:S01]  /*11d0*/  LDG.E R0, desc[UR4][R2.64] ;  /* 0x0000000402007981 */ /* 0x000ea2000c1e1900 */
[----:B------:R-:W-:-:S05]  /*11e0*/  HFMA2 R5, -RZ, RZ, 0, 1.4245510101318359375e-05 ;  /* 0x000000efff057431 */ /* 0x000fca00000001ff */
[----:B--2---:R-:W-:-:S05]  /*11f0*/  IMAD R0, R0, R5, 0xcb ;  /* 0x000000cb00007424 */ /* 0x004fca00078e0205 */
[----:B------:R-:W-:-:S05]  /*1200*/  LOP3.LUT R5, R0, 0xff, RZ, 0xc0, !PT ;  /* 0x000000ff00057812 */ /* 0x000fca00078ec0ff */
[----:B------:R-:W-:Y:S01]  /*1210*/  STG.E desc[UR4][R2.64], R5 ;  /* 0x0000000502007986 */ /* 0x000fe2000c101904 */
[----:B------:R-:W-:Y:S05]  /*1220*/  EXIT ;  /* 0x000000000000794d */ /* 0x000fea0003800000 */
.L_x_0:
[----:B------:R-:W0:Y:S01]  /*1230*/  S2R R5, SR_TID.X ;  /* 0x0000000000057919 */ /* 0x000e220000002100 */
[----:B------:R-:W0:Y:S02]  /*1240*/  LDC.64 R2, c[0x0][0x380] ;  /* 0x0000e000ff027b82 */ /* 0x000e240000000a00 */
[----:B0-----:R-:W-:-:S05]  /*1250*/  IMAD.WIDE.U32 R2, R5, 0x4, R2 ;  /* 0x0000000405027825 */ /* 0x001fca00078e0002 */
[----:B------:R-:W2:Y:S01]  /*1260*/  LDG.E R0, desc[UR4][R2.64] ;  /* 0x0000000402007981 */ /* 0x000ea2000c1e1900 */
[----:B------:R-:W-:-:S05]  /*1270*/  MOV R5, 0xef ;  /* 0x000000ef00057802 */ /* 0x000fca0000000f00 */
[----:B--2---:R-:W-:-:S05]  /*1280*/  IMAD R0, R0, R5, 0xcb ;  /* 0x000000cb00007424 */ /* 0x004fca00078e0205 */
[----:B------:R-:W-:-:S05]  /*1290*/  LOP3.LUT R5, R0, 0xff, RZ, 0xc0, !PT ;  /* 0x000000ff00057812 */ /* 0x000fca00078ec0ff */
[----:B------:R-:W-:Y:S01]  /*12a0*/  STG.E desc[UR4][R2.64], R5 ;  /* 0x0000000502007986 */ /* 0x000fe2000c101904 */
[----:B------:R-:W-:Y:S05]  /*12b0*/  EXIT ;  /* 0x000000000000794d */ /* 0x000fea0003800000 */
.L_x_8:
[----:B------:R-:W-:-:S00]  /*12c0*/  BRA `(.L_x_8) ;  /* 0xfffffffc00fc7947 */ /* 0x000fc0000383ffff */
[----:B------:R-:W-:-:S00]  /*12d0*/  NOP ;  /* 0x0000000000007918 */ /* 0x000fc00000000000 */
        /* <DEDUP_REMOVED lines=10> */
.L_x_9:


//--------------------- .nv.shared.reserved.0     --------------------------
	.section	.nv.shared.reserved.0,"aw",@nobits
	.weak		__nv_reservedSMEM_offset_0_alias
	.size		__nv_reservedSMEM_offset_0_alias, 0, 64
	.other		__nv_reservedSMEM_offset_0_alias,@"STO_CUDA_RESERVED_SHARED STV_DEFAULT"
__nv_reservedSMEM_offset_0_alias:
	.zero		0
	.zero		64


//--------------------- .nv.constant0._Z14decrypt_kernelPiii --------------------------
	.section	.nv.constant0._Z14decrypt_kernelPiii,"a",@progbits
	.sectionflags	@""
	.align	4
.nv.constant0._Z14decrypt_kernelPiii:
	.zero		912


//--------------------- SYMBOLS --------------------------

	.type		.nv.reservedSmem.offset0,@object
	.size		.nv.reservedSmem.offset0,0x4
